//
// Generated by NVIDIA NVVM Compiler
//
// Compiler Build ID: CL-36424714
// Cuda compilation tools, release 13.0, V13.0.88
// Based on NVVM 20.0.0
//

.version 9.0
.target sm_100
.address_size 64

	// .globl	_Z6matMulPfS_S_
// _ZZ6matMulPfS_S_E2As has been demoted
// _ZZ6matMulPfS_S_E2Bs has been demoted

.visible .entry _Z6matMulPfS_S_(
	.param .u64 .ptr .align 1 _Z6matMulPfS_S__param_0,
	.param .u64 .ptr .align 1 _Z6matMulPfS_S__param_1,
	.param .u64 .ptr .align 1 _Z6matMulPfS_S__param_2
)
{
	.reg .pred 	%p<22>;
	.reg .b32 	%r<28>;
	.reg .b32 	%f<43>;
	.reg .b64 	%rd<19>;
	// demoted variable
	.shared .align 4 .b8 _ZZ6matMulPfS_S_E2As[16];
	// demoted variable
	.shared .align 4 .b8 _ZZ6matMulPfS_S_E2Bs[16];
	ld.param.u64 	%rd5, [_Z6matMulPfS_S__param_0];
	ld.param.u64 	%rd6, [_Z6matMulPfS_S__param_1];
	ld.param.u64 	%rd4, [_Z6matMulPfS_S__param_2];
	cvta.to.global.u64 	%rd1, %rd6;
	cvta.to.global.u64 	%rd2, %rd5;
	mov.u32 	%r10, %ctaid.y;
	mov.u32 	%r11, %ctaid.x;
	mov.u32 	%r12, %tid.x;
	mov.u32 	%r2, %tid.y;
	mov.u32 	%r13, %ntid.y;
	mad.lo.s32 	%r3, %r13, %r10, %r2;
	mov.u32 	%r14, %ntid.x;
	mad.lo.s32 	%r4, %r14, %r11, %r12;
	setp.gt.u32 	%p1, %r3, 7;
	mul.lo.s32 	%r5, %r3, 5;
	setp.gt.u32 	%p2, %r12, 4;
	mov.f32 	%f37, 0f00000000;
	or.pred  	%p3, %p1, %p2;
	@%p3 bra 	$L__BB0_2;
	add.s32 	%r15, %r12, %r5;
	mul.wide.u32 	%rd7, %r15, 4;
	add.s64 	%rd8, %rd2, %rd7;
	ld.global.f32 	%f37, [%rd8];
$L__BB0_2:
	shl.b32 	%r17, %r2, 3;
	mov.u32 	%r18, _ZZ6matMulPfS_S_E2As;
	add.s32 	%r6, %r18, %r17;
	shl.b32 	%r19, %r12, 2;
	add.s32 	%r7, %r6, %r19;
	setp.gt.s32 	%p4, %r4, 7;
	st.shared.f32 	[%r7], %f37;
	setp.gt.u32 	%p5, %r2, 4;
	add.s32 	%r20, %r17, %r4;
	mul.wide.s32 	%rd9, %r20, 4;
	add.s64 	%rd3, %rd1, %rd9;
	mov.f32 	%f38, 0f00000000;
	or.pred  	%p6, %p4, %p5;
	@%p6 bra 	$L__BB0_4;
	ld.global.f32 	%f38, [%rd3];
$L__BB0_4:
	mov.u32 	%r22, _ZZ6matMulPfS_S_E2Bs;
	add.s32 	%r9, %r22, %r19;
	add.s32 	%r8, %r9, %r17;
	setp.gt.u32 	%p7, %r3, 7;
	st.shared.f32 	[%r8], %f38;
	bar.sync 	0;
	ld.shared.f32 	%f19, [%r6];
	ld.shared.f32 	%f20, [%r9];
	fma.rn.f32 	%f21, %f19, %f20, 0f00000000;
	ld.shared.f32 	%f22, [%r6+4];
	ld.shared.f32 	%f23, [%r9+8];
	fma.rn.f32 	%f5, %f22, %f23, %f21;
	bar.sync 	0;
	setp.gt.u32 	%p8, %r12, 2;
	mov.f32 	%f39, 0f00000000;
	or.pred  	%p9, %p7, %p8;
	@%p9 bra 	$L__BB0_6;
	add.s32 	%r24, %r12, %r5;
	mul.wide.u32 	%rd10, %r24, 4;
	add.s64 	%rd11, %rd2, %rd10;
	ld.global.f32 	%f39, [%rd11+8];
$L__BB0_6:
	setp.gt.s32 	%p10, %r4, 7;
	st.shared.f32 	[%r7], %f39;
	setp.gt.u32 	%p11, %r2, 2;
	mov.f32 	%f40, 0f00000000;
	or.pred  	%p12, %p10, %p11;
	@%p12 bra 	$L__BB0_8;
	ld.global.f32 	%f40, [%rd3+64];
$L__BB0_8:
	setp.gt.u32 	%p13, %r3, 7;
	st.shared.f32 	[%r8], %f40;
	bar.sync 	0;
	ld.shared.f32 	%f26, [%r6];
	ld.shared.f32 	%f27, [%r9];
	fma.rn.f32 	%f28, %f26, %f27, %f5;
	ld.shared.f32 	%f29, [%r6+4];
	ld.shared.f32 	%f30, [%r9+8];
	fma.rn.f32 	%f10, %f29, %f30, %f28;
	bar.sync 	0;
	setp.ne.s32 	%p14, %r12, 0;
	mov.f32 	%f41, 0f00000000;
	or.pred  	%p15, %p13, %p14;
	@%p15 bra 	$L__BB0_10;
	mul.wide.u32 	%rd12, %r5, 4;
	add.s64 	%rd13, %rd2, %rd12;
	ld.global.f32 	%f41, [%rd13+16];
$L__BB0_10:
	setp.gt.s32 	%p16, %r4, 7;
	st.shared.f32 	[%r7], %f41;
	setp.ne.s32 	%p17, %r2, 0;
	mov.f32 	%f42, 0f00000000;
	or.pred  	%p18, %p16, %p17;
	@%p18 bra 	$L__BB0_12;
	mul.wide.s32 	%rd14, %r4, 4;
	add.s64 	%rd15, %rd1, %rd14;
	ld.global.f32 	%f42, [%rd15+128];
$L__BB0_12:
	setp.gt.s32 	%p19, %r4, 7;
	setp.gt.u32 	%p20, %r3, 7;
	st.shared.f32 	[%r8], %f42;
	bar.sync 	0;
	ld.shared.f32 	%f32, [%r6];
	ld.shared.f32 	%f33, [%r9];
	fma.rn.f32 	%f34, %f32, %f33, %f10;
	ld.shared.f32 	%f35, [%r6+4];
	ld.shared.f32 	%f36, [%r9+8];
	fma.rn.f32 	%f15, %f35, %f36, %f34;
	bar.sync 	0;
	or.pred  	%p21, %p20, %p19;
	@%p21 bra 	$L__BB0_14;
	shl.b32 	%r26, %r3, 3;
	add.s32 	%r27, %r26, %r4;
	cvta.to.global.u64 	%rd16, %rd4;
	mul.wide.s32 	%rd17, %r27, 4;
	add.s64 	%rd18, %rd16, %rd17;
	st.global.f32 	[%rd18], %f15;
$L__BB0_14:
	ret;

}


// ===== COMPILED SASS (sm_100) =====

	.target	sm_100

	.elftype	@"ET_EXEC"


//--------------------- .note.nv.tkinfo           --------------------------
	.section	.note.nv.tkinfo,"",@"SHT_NOTE"
	.sectionflags	@"SHF_NOTE_NV_TKINFO"
	.tkinfo
        /*0018*/ 	.word	0x00000002
        /*0030*/ 	.string	""
        /*0030*/ 	.string	"ptxas"
        /*0030*/ 	.string	"Cuda compilation tools, release 13.0, V13.0.88"
        /*0030*/ 	.string	"Build cuda_13.0.r13.0/compiler.36424714_0"
        /*0030*/ 	.string	"-arch sm_100 -m 64 "



//--------------------- .note.nv.cuinfo           --------------------------
	.section	.note.nv.cuinfo,"",@"SHT_NOTE"
	.sectionflags	@"SHF_NOTE_NV_CUINFO"
        /*0018*/ 	.short	0x0002
        /*001a*/ 	.short	0x0064
        /*001c*/ 	.short	0x0082
	.zero		2


//--------------------- .nv.info                  --------------------------
	.section	.nv.info,"",@"SHT_CUDA_INFO"
	.align	4


	//----- nvinfo : EIATTR_REGCOUNT
	.align		4
        /*0000*/ 	.byte	0x04, 0x2f
        /*0002*/ 	.short	(.L_1 - .L_0)
	.align		4
.L_0:
        /*0004*/ 	.word	index@(_Z6matMulPfS_S_)
        /*0008*/ 	.word	0x0000001c


	//----- nvinfo : EIATTR_FRAME_SIZE
	.align		4
.L_1:
        /*000c*/ 	.byte	0x04, 0x11
        /*000e*/ 	.short	(.L_3 - .L_2)
	.align		4
.L_2:
        /*0010*/ 	.word	index@(_Z6matMulPfS_S_)
        /*0014*/ 	.word	0x00000000


	//----- nvinfo : EIATTR_MIN_STACK_SIZE
	.align		4
.L_3:
        /*0018*/ 	.byte	0x04, 0x12
        /*001a*/ 	.short	(.L_5 - .L_4)
	.align		4
.L_4:
        /*001c*/ 	.word	index@(_Z6matMulPfS_S_)
        /*0020*/ 	.word	0x00000000
.L_5:


//--------------------- .nv.compat                --------------------------
	.section	.nv.compat,"",@"SHT_CUDA_COMPAT_INFO"
	.align	4
        /*0000*/ 	.byte	0x02, 0x09, 0x00, 0x00, 0x02, 0x02, 0x01, 0x00, 0x02, 0x05, 0x05, 0x00, 0x03, 0x07, 0x01, 0x01
        /*0010*/ 	.byte	0x02, 0x03, 0x00, 0x00, 0x02, 0x06, 0x01, 0x00, 0x04, 0x0b, 0x08, 0x00, 0x09, 0x00, 0x00, 0x00
        /*0020*/ 	.byte	0x00, 0x00, 0x00, 0x00


//--------------------- .nv.info._Z6matMulPfS_S_  --------------------------
	.section	.nv.info._Z6matMulPfS_S_,"",@"SHT_CUDA_INFO"
	.sectionflags	@""
	.align	4


	//----- nvinfo : EIATTR_CUDA_API_VERSION
	.align		4
        /*0000*/ 	.byte	0x04, 0x37
        /*0002*/ 	.short	(.L_7 - .L_6)
.L_6:
        /*0004*/ 	.word	0x00000082


	//----- nvinfo : EIATTR_KPARAM_INFO
	.align		4
.L_7:
        /*0008*/ 	.byte	0x04, 0x17
        /*000a*/ 	.short	(.L_9 - .L_8)
.L_8:
        /*000c*/ 	.word	0x00000000
        /*0010*/ 	.short	0x0002
        /*0012*/ 	.short	0x0010
        /*0014*/ 	.byte	0x00, 0xf5, 0x21, 0x00


	//----- nvinfo : EIATTR_KPARAM_INFO
	.align		4
.L_9:
        /*0018*/ 	.byte	0x04, 0x17
        /*001a*/ 	.short	(.L_11 - .L_10)
.L_10:
        /*001c*/ 	.word	0x00000000
        /*0020*/ 	.short	0x0001
        /*0022*/ 	.short	0x0008
        /*0024*/ 	.byte	0x00, 0xf5, 0x21, 0x00


	//----- nvinfo : EIATTR_KPARAM_INFO
	.align		4
.L_11:
        /*0028*/ 	.byte	0x04, 0x17
        /*002a*/ 	.short	(.L_13 - .L_12)
.L_12:
        /*002c*/ 	.word	0x00000000
        /*0030*/ 	.short	0x0000
        /*0032*/ 	.short	0x0000
        /*0034*/ 	.byte	0x00, 0xf5, 0x21, 0x00


	//----- nvinfo : EIATTR_SPARSE_MMA_MASK
	.align		4
.L_13:
        /*0038*/ 	.byte	0x03, 0x50
        /*003a*/ 	.short	0x0000


	//----- nvinfo : EIATTR_MAXREG_COUNT
	.align		4
        /*003c*/ 	.byte	0x03, 0x1b
        /*003e*/ 	.short	0x00ff


	//----- nvinfo : EIATTR_NUM_BARRIERS
	.align		4
        /*0040*/ 	.byte	0x02, 0x4c
        /*0042*/ 	.byte	0x01
	.zero		1


	//----- nvinfo : EIATTR_MERCURY_ISA_VERSION
	.align		4
        /*0044*/ 	.byte	0x03, 0x5f
        /*0046*/ 	.short	0x0101


	//----- nvinfo : EIATTR_VRC_CTA_INIT_COUNT
	.align		4
        /*0048*/ 	.byte	0x02, 0x4a
	.zero		1
	.zero		1


	//----- nvinfo : EIATTR_EXIT_INSTR_OFFSETS
	.align		4
        /*004c*/ 	.byte	0x04, 0x1c
        /*004e*/ 	.short	(.L_15 - .L_14)


	//   ....[0]....
.L_14:
        /*0050*/ 	.word	0x000004d0


	//   ....[1]....
        /*0054*/ 	.word	0x00000580


	//----- nvinfo : EIATTR_CBANK_PARAM_SIZE
	.align		4
.L_15:
        /*0058*/ 	.byte	0x03, 0x19
        /*005a*/ 	.short	0x0018


	//----- nvinfo : EIATTR_PARAM_CBANK
	.align		4
        /*005c*/ 	.byte	0x04, 0x0a
        /*005e*/ 	.short	(.L_17 - .L_16)
	.align		4
.L_16:
        /*0060*/ 	.word	index@(.nv.constant0._Z6matMulPfS_S_)
        /*0064*/ 	.short	0x0380
        /*0066*/ 	.short	0x0018


	//----- nvinfo : EIATTR_SW_WAR
	.align		4
.L_17:
        /*0068*/ 	.byte	0x04, 0x36
        /*006a*/ 	.short	(.L_19 - .L_18)
.L_18:
        /*006c*/ 	.word	0x00000008
.L_19:


//--------------------- .nv.callgraph             --------------------------
	.section	.nv.callgraph,"",@"SHT_CUDA_CALLGRAPH"
	.align	4
	.sectionentsize	8
	.align		4
        /*0000*/ 	.word	0x00000000
	.align		4
        /*0004*/ 	.word	0xffffffff
	.align		4
        /*0008*/ 	.word	0x00000000
	.align		4
        /*000c*/ 	.word	0xfffffffe
	.align		4
        /*0010*/ 	.word	0x00000000
	.align		4
        /*0014*/ 	.word	0xfffffffd
	.align		4
        /*0018*/ 	.word	0x00000000
	.align		4
        /*001c*/ 	.word	0xfffffffc


//--------------------- .text._Z6matMulPfS_S_     --------------------------
	.section	.text._Z6matMulPfS_S_,"ax",@progbits
	.align	128
        .global         _Z6matMulPfS_S_
        .type           _Z6matMulPfS_S_,@function
        .size           _Z6matMulPfS_S_,(.L_x_1 - _Z6matMulPfS_S_)
        .other          _Z6matMulPfS_S_,@"STO_CUDA_ENTRY STV_DEFAULT"
_Z6matMulPfS_S_:
.text._Z6matMulPfS_S_:
[----:B------:R-:W-:Y:S01]  /*0000*/  LDC R1, c[0x0][0x37c] ;  /* 0x0000df00ff017b82 */ /* 0x000fe20000000800 */
[----:B------:R-:W0:Y:S07]  /*0010*/  S2R R17, SR_TID.Y ;  /* 0x0000000000117919 */ /* 0x000e2e0000002200 */
[----:B------:R-:W1:Y:S01]  /*0020*/  S2UR UR4, SR_CTAID.Y ;  /* 0x00000000000479c3 */ /* 0x000e620000002600 */
[----:B------:R-:W2:Y:S01]  /*0030*/  LDCU.64 UR8, c[0x0][0x358] ;  /* 0x00006b00ff0877ac */ /* 0x000ea20008000a00 */
[----:B------:R-:W-:Y:S01]  /*0040*/  CS2R R20, SRZ ;  /* 0x0000000000147805 */ /* 0x000fe2000001ff00 */
[----:B------:R-:W3:Y:S05]  /*0050*/  S2R R19, SR_TID.X ;  /* 0x0000000000137919 */ /* 0x000eea0000002100 */
[----:B------:R-:W1:Y:S08]  /*0060*/  LDC R0, c[0x0][0x364] ;  /* 0x0000d900ff007b82 */ /* 0x000e700000000800 */
[----:B------:R-:W4:Y:S08]  /*0070*/  LDC R6, c[0x0][0x360] ;  /* 0x0000d800ff067b82 */ /* 0x000f300000000800 */
[----:B------:R-:W5:Y:S01]  /*0080*/  LDC.64 R4, c[0x0][0x388] ;  /* 0x0000e200ff047b82 */ /* 0x000f620000000a00 */
[----:B0-----:R-:W-:Y:S01]  /*0090*/  ISETP.GT.U32.AND P1, PT, R17, 0x4, PT ;  /* 0x000000041100780c */ /* 0x001fe20003f24070 */
[----:B-1----:R-:W-:-:S06]  /*00a0*/  IMAD R0, R0, UR4, R17 ;  /* 0x0000000400007c24 */ /* 0x002fcc000f8e0211 */
[----:B------:R-:W4:Y:S01]  /*00b0*/  S2UR UR4, SR_CTAID.X ;  /* 0x00000000000479c3 */ /* 0x000f220000002500 */
[----:B---3--:R-:W-:Y:S01]  /*00c0*/  ISETP.GT.U32.AND P0, PT, R19, 0x4, PT ;  /* 0x000000041300780c */ /* 0x008fe20003f04070 */
[----:B------:R-:W-:-:S03]  /*00d0*/  IMAD R18, R0, 0x5, RZ ;  /* 0x0000000500127824 */ /* 0x000fc600078e02ff */
[----:B------:R-:W-:-:S13]  /*00e0*/  ISETP.GT.U32.OR P0, PT, R0, 0x7, P0 ;  /* 0x000000070000780c */ /* 0x000fda0000704470 */
[----:B------:R-:W0:Y:S01]  /*00f0*/  @!P0 LDC.64 R2, c[0x0][0x380] ;  /* 0x0000e000ff028b82 */ /* 0x000e220000000a00 */
[--C-:B------:R-:W-:Y:S02]  /*0100*/  @!P0 IMAD.IADD R7, R18, 0x1, R19.reuse ;  /* 0x0000000112078824 */ /* 0x100fe400078e0213 */
[----:B----4-:R-:W-:-:S04]  /*0110*/  IMAD R11, R6, UR4, R19 ;  /* 0x00000004060b7c24 */ /* 0x010fc8000f8e0213 */
[----:B------:R-:W-:Y:S01]  /*0120*/  IMAD R9, R17, 0x8, R11 ;  /* 0x0000000811097824 */ /* 0x000fe200078e020b */
[----:B------:R-:W-:Y:S01]  /*0130*/  ISETP.GT.OR P1, PT, R11, 0x7, P1 ;  /* 0x000000070b00780c */ /* 0x000fe20000f24670 */
[----:B0-----:R-:W-:-:S04]  /*0140*/  @!P0 IMAD.WIDE.U32 R2, R7, 0x4, R2 ;  /* 0x0000000407028825 */ /* 0x001fc800078e0002 */
[----:B-----5:R-:W-:Y:S01]  /*0150*/  IMAD.WIDE R6, R9, 0x4, R4 ;  /* 0x0000000409067825 */ /* 0x020fe200078e0204 */
[----:B--2---:R0:W2:Y:S07]  /*0160*/  @!P0 LDG.E R20, desc[UR8][R2.64] ;  /* 0x0000000802148981 */ /* 0x0040ae000c1e1900 */
[----:B------:R-:W3:Y:S01]  /*0170*/  @!P1 LDG.E R21, desc[UR8][R6.64] ;  /* 0x0000000806159981 */ /* 0x000ee2000c1e1900 */
[----:B------:R-:W1:Y:S01]  /*0180*/  S2UR UR6, SR_CgaCtaId ;  /* 0x00000000000679c3 */ /* 0x000e620000008800 */
[----:B------:R-:W-:Y:S01]  /*0190*/  UMOV UR4, 0x400 ;  /* 0x0000040000047882 */ /* 0x000fe20000000000 */
[----:B------:R-:W-:Y:S01]  /*01a0*/  ISETP.GT.U32.AND P0, PT, R19, 0x2, PT ;  /* 0x000000021300780c */ /* 0x000fe20003f04070 */
[----:B------:R-:W-:Y:S01]  /*01b0*/  UIADD3 UR5, UPT, UPT, UR4, 0x10, URZ ;  /* 0x0000001004057890 */ /* 0x000fe2000fffe0ff */
[----:B------:R-:W-:-:S02]  /*01c0*/  ISETP.GT.U32.AND P1, PT, R17, 0x2, PT ;  /* 0x000000021100780c */ /* 0x000fc40003f24070 */
[----:B------:R-:W-:Y:S02]  /*01d0*/  CS2R R22, SRZ ;  /* 0x0000000000167805 */ /* 0x000fe4000001ff00 */
[----:B------:R-:W-:Y:S02]  /*01e0*/  ISETP.GT.U32.OR P0, PT, R0, 0x7, P0 ;  /* 0x000000070000780c */ /* 0x000fe40000704470 */
[----:B------:R-:W-:-:S11]  /*01f0*/  ISETP.GT.OR P1, PT, R11, 0x7, P1 ;  /* 0x000000070b00780c */ /* 0x000fd60000f24670 */
[----:B------:R-:W4:Y:S01]  /*0200*/  @!P0 LDC.64 R8, c[0x0][0x380] ;  /* 0x0000e000ff088b82 */ /* 0x000f220000000a00 */
[----:B0-----:R-:W-:Y:S01]  /*0210*/  @!P0 IMAD.IADD R3, R18, 0x1, R19 ;  /* 0x0000000112038824 */ /* 0x001fe200078e0213 */
[----:B-1----:R-:W-:Y:S02]  /*0220*/  ULEA UR4, UR6, UR4, 0x18 ;  /* 0x0000000406047291 */ /* 0x002fe4000f8ec0ff */
[----:B------:R-:W-:-:S04]  /*0230*/  ULEA UR5, UR6, UR5, 0x18 ;  /* 0x0000000506057291 */ /* 0x000fc8000f8ec0ff */
[----:B------:R-:W-:Y:S02]  /*0240*/  LEA R14, R17, UR4, 0x3 ;  /* 0x00000004110e7c11 */ /* 0x000fe4000f8e18ff */
[C---:B------:R-:W-:Y:S02]  /*0250*/  LEA R12, R19.reuse, UR5, 0x2 ;  /* 0x00000005130c7c11 */ /* 0x040fe4000f8e10ff */
[----:B------:R-:W-:Y:S02]  /*0260*/  LEA R15, R19, R14, 0x2 ;  /* 0x0000000e130f7211 */ /* 0x000fe400078e10ff */
[----:B------:R-:W-:Y:S01]  /*0270*/  LEA R16, R17, R12, 0x3 ;  /* 0x0000000c11107211 */ /* 0x000fe200078e18ff */
[----:B----4-:R-:W-:Y:S02]  /*0280*/  @!P0 IMAD.WIDE.U32 R8, R3, 0x4, R8 ;  /* 0x0000000403088825 */ /* 0x010fe400078e0008 */
[----:B--2---:R-:W-:Y:S04]  /*0290*/  STS [R15], R20 ;  /* 0x000000140f007388 */ /* 0x004fe80000000800 */
[----:B---3--:R0:W-:Y:S01]  /*02a0*/  STS [R16], R21 ;  /* 0x0000001510007388 */ /* 0x0081e20000000800 */
[----:B------:R-:W-:Y:S06]  /*02b0*/  BAR.SYNC.DEFER_BLOCKING 0x0 ;  /* 0x0000000000007b1d */ /* 0x000fec0000010000 */
[----:B------:R1:W2:Y:S04]  /*02c0*/  LDS R13, [R12] ;  /* 0x000000000c0d7984 */ /* 0x0002a80000000800 */
[----:B------:R1:W3:Y:S04]  /*02d0*/  LDS R10, [R12+0x8] ;  /* 0x000008000c0a7984 */ /* 0x0002e80000000800 */
[----:B------:R1:W4:Y:S01]  /*02e0*/  LDS.64 R2, [R14] ;  /* 0x000000000e027984 */ /* 0x0003220000000a00 */
[----:B------:R-:W-:Y:S06]  /*02f0*/  BAR.SYNC.DEFER_BLOCKING 0x0 ;  /* 0x0000000000007b1d */ /* 0x000fec0000010000 */
[----:B------:R5:W2:Y:S04]  /*0300*/  @!P0 LDG.E R22, desc[UR8][R8.64+0x8] ;  /* 0x0000080808168981 */ /* 0x000aa8000c1e1900 */
[----:B------:R-:W3:Y:S01]  /*0310*/  @!P1 LDG.E R23, desc[UR8][R6.64+0x40] ;  /* 0x0000400806179981 */ /* 0x000ee2000c1e1900 */
[----:B------:R-:W-:Y:S01]  /*0320*/  ISETP.NE.AND P0, PT, R19, RZ, PT ;  /* 0x000000ff1300720c */ /* 0x000fe20003f05270 */
[----:B------:R-:W-:Y:S01]  /*0330*/  HFMA2 R25, -RZ, RZ, 0, 0 ;  /* 0x00000000ff197431 */ /* 0x000fe200000001ff */
[----:B------:R-:W-:-:S02]  /*0340*/  ISETP.NE.AND P1, PT, R17, RZ, PT ;  /* 0x000000ff1100720c */ /* 0x000fc40003f25270 */
[----:B------:R-:W-:Y:S02]  /*0350*/  ISETP.GT.U32.OR P0, PT, R0, 0x7, P0 ;  /* 0x000000070000780c */ /* 0x000fe40000704470 */
[----:B------:R-:W-:-:S11]  /*0360*/  ISETP.GT.OR P1, PT, R11, 0x7, P1 ;  /* 0x000000070b00780c */ /* 0x000fd60000f24670 */
[----:B0-----:R-:W0:Y:S02]  /*0370*/  @!P0 LDC.64 R20, c[0x0][0x380] ;  /* 0x0000e000ff148b82 */ /* 0x001e240000000a00 */
[----:B-----5:R-:W-:-:S04]  /*0380*/  @!P1 IMAD.WIDE R8, R11, 0x4, R4 ;  /* 0x000000040b089825 */ /* 0x020fc800078e0204 */
[----:B0-----:R-:W-:-:S04]  /*0390*/  @!P0 IMAD.WIDE.U32 R20, R18, 0x4, R20 ;  /* 0x0000000412148825 */ /* 0x001fc800078e0014 */
[----:B------:R-:W-:Y:S01]  /*03a0*/  IMAD.MOV.U32 R18, RZ, RZ, RZ ;  /* 0x000000ffff127224 */ /* 0x000fe200078e00ff */
[----:B--2---:R1:W-:Y:S04]  /*03b0*/  STS [R15], R22 ;  /* 0x000000160f007388 */ /* 0x0043e80000000800 */
[----:B---3--:R1:W-:Y:S01]  /*03c0*/  STS [R16], R23 ;  /* 0x0000001710007388 */ /* 0x0083e20000000800 */
[----:B------:R-:W-:Y:S06]  /*03d0*/  BAR.SYNC.DEFER_BLOCKING 0x0 ;  /* 0x0000000000007b1d */ /* 0x000fec0000010000 */
[----:B------:R1:W0:Y:S04]  /*03e0*/  LDS R17, [R12] ;  /* 0x000000000c117984 */ /* 0x0002280000000800 */
[----:B------:R1:W2:Y:S04]  /*03f0*/  LDS R19, [R12+0x8] ;  /* 0x000008000c137984 */ /* 0x0002a80000000800 */
[----:B------:R1:W3:Y:S01]  /*0400*/  LDS.64 R4, [R14] ;  /* 0x000000000e047984 */ /* 0x0002e20000000a00 */
[----:B------:R-:W-:Y:S06]  /*0410*/  BAR.SYNC.DEFER_BLOCKING 0x0 ;  /* 0x0000000000007b1d */ /* 0x000fec0000010000 */
[----:B------:R-:W5:Y:S04]  /*0420*/  @!P0 LDG.E R18, desc[UR8][R20.64+0x10] ;  /* 0x0000100814128981 */ /* 0x000f68000c1e1900 */
[----:B------:R-:W4:Y:S01]  /*0430*/  @!P1 LDG.E R25, desc[UR8][R8.64+0x80] ;  /* 0x0000800808199981 */ /* 0x000f22000c1e1900 */
[----:B------:R-:W-:-:S04]  /*0440*/  ISETP.GT.AND P0, PT, R11, 0x7, PT ;  /* 0x000000070b00780c */ /* 0x000fc80003f04270 */
[----:B------:R-:W-:Y:S01]  /*0450*/  ISETP.GT.U32.OR P0, PT, R0, 0x7, P0 ;  /* 0x000000070000780c */ /* 0x000fe20000704470 */
[----:B-----5:R1:W-:Y:S04]  /*0460*/  STS [R15], R18 ;  /* 0x000000120f007388 */ /* 0x0203e80000000800 */
[----:B----4-:R1:W-:Y:S01]  /*0470*/  STS [R16], R25 ;  /* 0x0000001910007388 */ /* 0x0103e20000000800 */
[----:B------:R-:W-:Y:S06]  /*0480*/  BAR.SYNC.DEFER_BLOCKING 0x0 ;  /* 0x0000000000007b1d */ /* 0x000fec0000010000 */
[----:B------:R1:W4:Y:S04]  /*0490*/  LDS R22, [R12] ;  /* 0x000000000c167984 */ /* 0x0003280000000800 */
[----:B------:R1:W0:Y:S04]  /*04a0*/  LDS.64 R6, [R14] ;  /* 0x000000000e067984 */ /* 0x0002280000000a00 */
[----:B------:R1:W0:Y:S01]  /*04b0*/  LDS R23, [R12+0x8] ;  /* 0x000008000c177984 */ /* 0x0002220000000800 */
[----:B------:R-:W-:Y:S06]  /*04c0*/  BAR.SYNC.DEFER_BLOCKING 0x0 ;  /* 0x0000000000007b1d */ /* 0x000fec0000010000 */
[----:B--23--:R-:W-:Y:S05]  /*04d0*/  @P0 EXIT ;  /* 0x000000000000094d */ /* 0x00cfea0003800000 */
[----:B------:R-:W2:Y:S01]  /*04e0*/  LDC.64 R8, c[0x0][0x390] ;  /* 0x0000e400ff087b82 */ /* 0x000ea20000000a00 */
[----:B------:R-:W-:Y:S01]  /*04f0*/  FFMA R13, R2, R13, RZ ;  /* 0x0000000d020d7223 */ /* 0x000fe200000000ff */
[----:B------:R-:W-:-:S03]  /*0500*/  IMAD R11, R0, 0x8, R11 ;  /* 0x00000008000b7824 */ /* 0x000fc600078e020b */
[----:B------:R-:W-:-:S04]  /*0510*/  FFMA R3, R10, R3, R13 ;  /* 0x000000030a037223 */ /* 0x000fc8000000000d */
[----:B0-----:R-:W-:-:S04]  /*0520*/  FFMA R4, R4, R17, R3 ;  /* 0x0000001104047223 */ /* 0x001fc80000000003 */
[----:B------:R-:W-:-:S04]  /*0530*/  FFMA R5, R19, R5, R4 ;  /* 0x0000000513057223 */ /* 0x000fc80000000004 */
[----:B----4-:R-:W-:-:S04]  /*0540*/  FFMA R6, R6, R22, R5 ;  /* 0x0000001606067223 */ /* 0x010fc80000000005 */
[----:B------:R-:W-:Y:S01]  /*0550*/  FFMA R7, R23, R7, R6 ;  /* 0x0000000717077223 */ /* 0x000fe20000000006 */
[----:B--2---:R-:W-:-:S05]  /*0560*/  IMAD.WIDE R8, R11, 0x4, R8 ;  /* 0x000000040b087825 */ /* 0x004fca00078e0208 */
[----:B------:R-:W-:Y:S01]  /*0570*/  STG.E desc[UR8][R8.64], R7 ;  /* 0x0000000708007986 */ /* 0x000fe2000c101908 */
[----:B------:R-:W-:Y:S05]  /*0580*/  EXIT ;  /* 0x000000000000794d */ /* 0x000fea0003800000 */
.L_x_0:
[----:B------:R-:W-:-:S00]  /*0590*/  BRA `(.L_x_0) ;  /* 0xfffffffc00fc7947 */ /* 0x000fc0000383ffff */
[----:B------:R-:W-:-:S00]  /*05a0*/  NOP ;  /* 0x0000000000007918 */ /* 0x000fc00000000000 */
        /* <DEDUP_REMOVED lines=13> */
.L_x_1:


//--------------------- .nv.shared._Z6matMulPfS_S_ --------------------------
	.section	.nv.shared._Z6matMulPfS_S_,"aw",@nobits
	.sectionflags	@""
	.align	4
.nv.shared._Z6matMulPfS_S_:
	.zero		1056


//--------------------- .nv.shared.reserved.0     --------------------------
	.section	.nv.shared.reserved.0,"aw",@nobits
	.weak		__nv_reservedSMEM_offset_0_alias
	.size		__nv_reservedSMEM_offset_0_alias, 0, 64
	.other		__nv_reservedSMEM_offset_0_alias,@"STO_CUDA_RESERVED_SHARED STV_DEFAULT"
__nv_reservedSMEM_offset_0_alias:
	.zero		0
	.zero		64


//--------------------- .nv.constant0._Z6matMulPfS_S_ --------------------------
	.section	.nv.constant0._Z6matMulPfS_S_,"a",@progbits
	.sectionflags	@""
	.align	4
.nv.constant0._Z6matMulPfS_S_:
	.zero		920


//--------------------- SYMBOLS --------------------------

	.type		.nv.reservedSmem.offset0,@object
	.size		.nv.reservedSmem.offset0,0x4
	.type		.nv.reservedSmem.cap,@object
	.size		.nv.reservedSmem.cap,0x4
